	.headerflags	@"EF_CUDA_TEXMODE_UNIFIED EF_CUDA_64BIT_ADDRESS EF_CUDA_ACCELERATORS EF_CUDA_SM90 EF_CUDA_VIRTUAL_SM(EF_CUDA_SM90)"
	.elftype	@"ET_EXEC"


//--------------------- .nv.info                  --------------------------
	.section	.nv.info,"",@"SHT_CUDA_INFO"
	.align	4


	//----- nvinfo : EIATTR_REGCOUNT
	.align		4
        /*0000*/ 	.byte	0x04, 0x2f
        /*0002*/ 	.short	(.L_1 - .L_0)
	.align		4
.L_0:
        /*0004*/ 	.word	index@(triton_poi_fused_clone_view_25)
        /*0008*/ 	.word	0x0000001a


	//----- nvinfo : EIATTR_MIN_STACK_SIZE
	.align		4
.L_1:
        /*000c*/ 	.byte	0x04, 0x12
        /*000e*/ 	.short	(.L_3 - .L_2)
	.align		4
.L_2:
        /*0010*/ 	.word	index@(triton_poi_fused_clone_view_25)
        /*0014*/ 	.word	0x00000000


	//----- nvinfo : EIATTR_FRAME_SIZE
	.align		4
.L_3:
        /*0018*/ 	.byte	0x04, 0x11
        /*001a*/ 	.short	(.L_5 - .L_4)
	.align		4
.L_4:
        /*001c*/ 	.word	index@(triton_poi_fused_clone_view_25)
        /*0020*/ 	.word	0x00000000


	//----- nvinfo : EIATTR_MIN_STACK_SIZE
	.align		4
.L_5:
        /*0024*/ 	.byte	0x04, 0x12
        /*0026*/ 	.short	(.L_7 - .L_6)
	.align		4
.L_6:
        /*0028*/ 	.word	index@(triton_poi_fused_clone_view_25)
        /*002c*/ 	.word	0x00000000
.L_7:


//--------------------- .nv.info.triton_poi_fused_clone_view_25 --------------------------
	.section	.nv.info.triton_poi_fused_clone_view_25,"",@"SHT_CUDA_INFO"
	.sectionflags	@""
	.align	4


	//----- nvinfo : EIATTR_CUDA_API_VERSION
	.align		4
        /*0000*/ 	.byte	0x04, 0x37
        /*0002*/ 	.short	(.L_9 - .L_8)
.L_8:
        /*0004*/ 	.word	0x0000007c


	//----- nvinfo : EIATTR_KPARAM_INFO
	.align		4
.L_9:
        /*0008*/ 	.byte	0x04, 0x17
        /*000a*/ 	.short	(.L_11 - .L_10)
.L_10:
        /*000c*/ 	.word	0x00000000
        /*0010*/ 	.short	0x0003
        /*0012*/ 	.short	0x0014
        /*0014*/ 	.byte	0x00, 0xf0, 0x11, 0x00


	//----- nvinfo : EIATTR_KPARAM_INFO
	.align		4
.L_11:
        /*0018*/ 	.byte	0x04, 0x17
        /*001a*/ 	.short	(.L_13 - .L_12)
.L_12:
        /*001c*/ 	.word	0x00000000
        /*0020*/ 	.short	0x0002
        /*0022*/ 	.short	0x0010
        /*0024*/ 	.byte	0x00, 0xf0, 0x11, 0x00


	//----- nvinfo : EIATTR_KPARAM_INFO
	.align		4
.L_13:
        /*0028*/ 	.byte	0x04, 0x17
        /*002a*/ 	.short	(.L_15 - .L_14)
.L_14:
        /*002c*/ 	.word	0x00000000
        /*0030*/ 	.short	0x0001
        /*0032*/ 	.short	0x0008
        /*0034*/ 	.byte	0x00, 0xf4, 0x21, 0x00


	//----- nvinfo : EIATTR_KPARAM_INFO
	.align		4
.L_15:
        /*0038*/ 	.byte	0x04, 0x17
        /*003a*/ 	.short	(.L_17 - .L_16)
.L_16:
        /*003c*/ 	.word	0x00000000
        /*0040*/ 	.short	0x0000
        /*0042*/ 	.short	0x0000
        /*0044*/ 	.byte	0x00, 0xf4, 0x21, 0x00


	//----- nvinfo : EIATTR_SPARSE_MMA_MASK
	.align		4
.L_17:
        /*0048*/ 	.byte	0x03, 0x50
        /*004a*/ 	.short	0x0000


	//----- nvinfo : EIATTR_MAXREG_COUNT
	.align		4
        /*004c*/ 	.byte	0x03, 0x1b
        /*004e*/ 	.short	0x00ff


	//----- nvinfo : EIATTR_EXIT_INSTR_OFFSETS
	.align		4
        /*0050*/ 	.byte	0x04, 0x1c
        /*0052*/ 	.short	(.L_19 - .L_18)


	//   ....[0]....
.L_18:
        /*0054*/ 	.word	0x00000500


	//   ....[1]....
        /*0058*/ 	.word	0x00000550


	//----- nvinfo : EIATTR_REQNTID
	.align		4
.L_19:
        /*005c*/ 	.byte	0x04, 0x10
        /*005e*/ 	.short	(.L_21 - .L_20)
.L_20:
        /*0060*/ 	.word	0x00000080
        /*0064*/ 	.word	0x00000001
        /*0068*/ 	.word	0x00000001


	//----- nvinfo : EIATTR_CBANK_PARAM_SIZE
	.align		4
.L_21:
        /*006c*/ 	.byte	0x03, 0x19
        /*006e*/ 	.short	0x0018


	//----- nvinfo : EIATTR_PARAM_CBANK
	.align		4
        /*0070*/ 	.byte	0x04, 0x0a
        /*0072*/ 	.short	(.L_23 - .L_22)
	.align		4
.L_22:
        /*0074*/ 	.word	index@(.nv.constant0.triton_poi_fused_clone_view_25)
        /*0078*/ 	.short	0x0210
        /*007a*/ 	.short	0x0018


	//----- nvinfo : EIATTR_SW_WAR
	.align		4
.L_23:
        /*007c*/ 	.byte	0x04, 0x36
        /*007e*/ 	.short	(.L_25 - .L_24)
.L_24:
        /*0080*/ 	.word	0x00000008
.L_25:


//--------------------- .nv.callgraph             --------------------------
	.section	.nv.callgraph,"",@"SHT_CUDA_CALLGRAPH"
	.align	4
	.sectionentsize	8
	.align		4
        /*0000*/ 	.word	0x00000000
	.align		4
        /*0004*/ 	.word	0xffffffff
	.align		4
        /*0008*/ 	.word	0x00000000
	.align		4
        /*000c*/ 	.word	0xfffffffe
	.align		4
        /*0010*/ 	.word	0x00000000
	.align		4
        /*0014*/ 	.word	0xfffffffd
	.align		4
        /*0018*/ 	.word	0x00000000
	.align		4
        /*001c*/ 	.word	0xfffffffc


//--------------------- .text.triton_poi_fused_clone_view_25 --------------------------
	.section	.text.triton_poi_fused_clone_view_25,"ax",@progbits
	.sectionflags	@"SHF_BARRIERS=1"
	.align	128
        .global         triton_poi_fused_clone_view_25
        .type           triton_poi_fused_clone_view_25,@function
        .size           triton_poi_fused_clone_view_25,(.L_x_1 - triton_poi_fused_clone_view_25)
        .other          triton_poi_fused_clone_view_25,@"STO_CUDA_ENTRY STV_DEFAULT"
triton_poi_fused_clone_view_25:
.text.triton_poi_fused_clone_view_25:
[----:B------:R-:W0:Y:S02]  /*0000*/  LDC R1, c[0x0][0x28] ;  /* 0x00000a00ff017b82 */ /* 0x000e240000000800 */
[----:B------:R-:W1:Y:S01]  /*0010*/  S2R R3, SR_CTAID.X ;  /* 0x0000000000037919 */ /* 0x000e620000002500 */
[----:B------:R-:W2:Y:S01]  /*0020*/  LDC.64 R8, c[0x0][0x210] ;  /* 0x00008400ff087b82 */ /* 0x000ea20000000a00 */
[----:B------:R-:W-:Y:S02]  /*0030*/  CS2R R4, SRZ ;  /* 0x0000000000047805 */ /* 0x000fe4000001ff00 */
[----:B------:R-:W-:Y:S01]  /*0040*/  CS2R R6, SRZ ;  /* 0x0000000000067805 */ /* 0x000fe2000001ff00 */
[----:B------:R-:W3:Y:S01]  /*0050*/  S2R R18, SR_TID.X ;  /* 0x0000000000127919 */ /* 0x000ee20000002100 */
[----:B------:R-:W-:Y:S01]  /*0060*/  ULDC.64 UR6, c[0x0][0x208] ;  /* 0x0000820000067ab9 */ /* 0x000fe20000000a00 */
[----:B------:R-:W4:Y:S01]  /*0070*/  S2R R17, SR_CTAID.Y ;  /* 0x0000000000117919 */ /* 0x000f220000002600 */
[----:B-1----:R-:W-:Y:S02]  /*0080*/  IMAD.SHL.U32 R3, R3, 0x20, RZ ;  /* 0x0000002003037824 */ /* 0x002fe400078e00ff */
[----:B---3--:R-:W-:Y:S01]  /*0090*/  IMAD.SHL.U32 R16, R18, 0x4, RZ ;  /* 0x0000000412107824 */ /* 0x008fe200078e00ff */
[----:B------:R-:W-:Y:S01]  /*00a0*/  SHF.R.U32.HI R0, RZ, 0x3, R18 ;  /* 0x00000003ff007819 */ /* 0x000fe20000011612 */
[----:B----4-:R-:W-:-:S03]  /*00b0*/  IMAD.SHL.U32 R17, R17, 0x20, RZ ;  /* 0x0000002011117824 */ /* 0x010fc600078e00ff */
[----:B------:R-:W-:Y:S02]  /*00c0*/  LOP3.LUT R11, R3, 0x1c, R16, 0xf8, !PT ;  /* 0x0000001c030b7812 */ /* 0x000fe400078ef810 */
[----:B------:R-:W-:Y:S02]  /*00d0*/  SGXT.U32 R0, R0, 0x4 ;  /* 0x000000040000781a */ /* 0x000fe40000000000 */
[----:B------:R-:W-:Y:S02]  /*00e0*/  ISETP.GE.AND P0, PT, R11, 0x100, PT ;  /* 0x000001000b00780c */ /* 0x000fe40003f06270 */
[----:B------:R-:W-:Y:S02]  /*00f0*/  LOP3.LUT R2, R17, R0, RZ, 0xfc, !PT ;  /* 0x0000000011027212 */ /* 0x000fe400078efcff */
[----:B------:R-:W-:Y:S02]  /*0100*/  LOP3.LUT R10, R17, 0x10, R0, 0xfe, !PT ;  /* 0x00000010110a7812 */ /* 0x000fe400078efe00 */
[C---:B------:R-:W-:Y:S01]  /*0110*/  ISETP.LT.AND P1, PT, R2.reuse, 0x100, !P0 ;  /* 0x000001000200780c */ /* 0x040fe20004721270 */
[--C-:B------:R-:W-:Y:S01]  /*0120*/  IMAD R13, R2, 0x100, R11.reuse ;  /* 0x00000100020d7824 */ /* 0x100fe200078e020b */
[C---:B------:R-:W-:Y:S01]  /*0130*/  ISETP.LT.AND P0, PT, R10.reuse, 0x100, !P0 ;  /* 0x000001000a00780c */ /* 0x040fe20004701270 */
[----:B------:R-:W-:-:S02]  /*0140*/  IMAD R15, R10, 0x100, R11 ;  /* 0x000001000a0f7824 */ /* 0x000fc400078e020b */
[----:B--2---:R-:W-:Y:S01]  /*0150*/  IMAD.WIDE R12, R13, 0x4, R8 ;  /* 0x000000040d0c7825 */ /* 0x004fe200078e0208 */
[----:B------:R-:W-:-:S03]  /*0160*/  CS2R R10, SRZ ;  /* 0x00000000000a7805 */ /* 0x000fc6000001ff00 */
[----:B------:R-:W-:Y:S01]  /*0170*/  IMAD.WIDE R14, R15, 0x4, R8 ;  /* 0x000000040f0e7825 */ /* 0x000fe200078e0208 */
[----:B------:R-:W-:-:S03]  /*0180*/  CS2R R8, SRZ ;  /* 0x0000000000087805 */ /* 0x000fc6000001ff00 */
[----:B------:R1:W2:Y:S04]  /*0190*/  @P1 LDG.E.128 R4, desc[UR6][R12.64] ;  /* 0x000000060c041981 */ /* 0x0002a8000c1e1d00 */
[----:B------:R3:W4:Y:S01]  /*01a0*/  @P0 LDG.E.128 R8, desc[UR6][R14.64] ;  /* 0x000000060e080981 */ /* 0x000722000c1e1d00 */
[----:B------:R-:W5:Y:S01]  /*01b0*/  S2UR UR5, SR_CgaCtaId ;  /* 0x00000000000579c3 */ /* 0x000f620000008800 */
[C---:B------:R-:W-:Y:S01]  /*01c0*/  IMAD.SHL.U32 R2, R18.reuse, 0x80, RZ ;  /* 0x0000008012027824 */ /* 0x040fe200078e00ff */
[----:B------:R-:W-:Y:S01]  /*01d0*/  UMOV UR4, 0x400 ;  /* 0x0000040000047882 */ /* 0x000fe20000000000 */
[----:B------:R-:W-:-:S03]  /*01e0*/  IMAD.SHL.U32 R18, R18, 0x2, RZ ;  /* 0x0000000212127824 */ /* 0x000fc600078e00ff */
[----:B------:R-:W-:Y:S02]  /*01f0*/  LOP3.LUT R19, R2, 0x380, RZ, 0xc0, !PT ;  /* 0x0000038002137812 */ /* 0x000fe400078ec0ff */
[----:B------:R-:W-:Y:S02]  /*0200*/  LOP3.LUT R22, R18, 0xf0, RZ, 0xc0, !PT ;  /* 0x000000f012167812 */ /* 0x000fe400078ec0ff */
[C---:B-1----:R-:W-:Y:S02]  /*0210*/  LOP3.LUT R12, R19.reuse, 0x20, RZ, 0xfc, !PT ;  /* 0x00000020130c7812 */ /* 0x042fe400078efcff */
[C---:B------:R-:W-:Y:S02]  /*0220*/  LOP3.LUT R18, R19.reuse, 0x40, RZ, 0xfc, !PT ;  /* 0x0000004013127812 */ /* 0x040fe400078efcff */
[C---:B------:R-:W-:Y:S02]  /*0230*/  LOP3.LUT R2, R19.reuse, R0, RZ, 0xfc, !PT ;  /* 0x0000000013027212 */ /* 0x040fe400078efcff */
[----:B---3--:R-:W-:Y:S01]  /*0240*/  LOP3.LUT R14, R19, 0x60, RZ, 0xfc, !PT ;  /* 0x00000060130e7812 */ /* 0x008fe200078efcff */
[----:B-----5:R-:W-:-:S06]  /*0250*/  UPRMT UR4, UR5, 0x654, UR4 ;  /* 0x0000065405047896 */ /* 0x020fcc0008000004 */
[----:B------:R-:W-:Y:S02]  /*0260*/  LEA.HI R19, R19, UR4, RZ, 0x1f ;  /* 0x0000000413137c11 */ /* 0x000fe4000f8ff8ff */
[----:B------:R-:W-:Y:S02]  /*0270*/  LEA.HI R13, R12, UR4, RZ, 0x1f ;  /* 0x000000040c0d7c11 */ /* 0x000fe4000f8ff8ff */
[----:B------:R-:W-:Y:S01]  /*0280*/  LEA.HI R15, R18, UR4, RZ, 0x1f ;  /* 0x00000004120f7c11 */ /* 0x000fe2000f8ff8ff */
[----:B------:R-:W-:Y:S01]  /*0290*/  IMAD R19, R2, 0x4, R19 ;  /* 0x0000000402137824 */ /* 0x000fe200078e0213 */
[----:B------:R-:W-:Y:S01]  /*02a0*/  LEA.HI R23, R14, UR4, RZ, 0x1f ;  /* 0x000000040e177c11 */ /* 0x000fe2000f8ff8ff */
[C---:B------:R-:W-:Y:S02]  /*02b0*/  IMAD R18, R2.reuse, 0x4, R13 ;  /* 0x0000000402127824 */ /* 0x040fe400078e020d */
[C---:B------:R-:W-:Y:S02]  /*02c0*/  IMAD R21, R2.reuse, 0x4, R15 ;  /* 0x0000000402157824 */ /* 0x040fe400078e020f */
[----:B------:R-:W-:Y:S01]  /*02d0*/  IMAD R20, R2, 0x4, R23 ;  /* 0x0000000402147824 */ /* 0x000fe200078e0217 */
[----:B------:R-:W-:Y:S01]  /*02e0*/  LOP3.LUT R2, R16, 0x1fc, RZ, 0xc0, !PT ;  /* 0x000001fc10027812 */ /* 0x000fe200078ec0ff */
[----:B------:R-:W-:Y:S01]  /*02f0*/  VIADD R13, R22, UR4 ;  /* 0x00000004160d7c36 */ /* 0x000fe20008000000 */
[----:B------:R-:W-:-:S03]  /*0300*/  LOP3.LUT R16, R17, 0x1c, R16, 0xf8, !PT ;  /* 0x0000001c11107812 */ /* 0x000fc600078ef810 */
[----:B------:R-:W-:Y:S01]  /*0310*/  IMAD R13, R2, 0x4, R13 ;  /* 0x00000004020d7824 */ /* 0x000fe200078e020d */
[----:B------:R-:W-:Y:S02]  /*0320*/  SHF.R.S32.HI R17, RZ, 0x1f, R16 ;  /* 0x0000001fff117819 */ /* 0x000fe40000011410 */
[----:B------:R-:W-:Y:S02]  /*0330*/  ISETP.GE.AND P0, PT, R16, 0x100, PT ;  /* 0x000001001000780c */ /* 0x000fe40003f06270 */
[----:B------:R-:W-:Y:S01]  /*0340*/  LEA.HI R17, R17, R16, RZ, 0x6 ;  /* 0x0000001011117211 */ /* 0x000fe200078f30ff */
[----:B--2---:R-:W-:Y:S04]  /*0350*/  STS [R19], R4 ;  /* 0x0000000413007388 */ /* 0x004fe80000000800 */
[----:B------:R1:W-:Y:S04]  /*0360*/  STS [R18+0x80], R5 ;  /* 0x0000800512007388 */ /* 0x0003e80000000800 */
[----:B------:R2:W-:Y:S04]  /*0370*/  STS [R21+0x100], R6 ;  /* 0x0001000615007388 */ /* 0x0005e80000000800 */
[----:B------:R3:W-:Y:S01]  /*0380*/  STS [R20+0x180], R7 ;  /* 0x0001800714007388 */ /* 0x0007e20000000800 */
[----:B-1----:R-:W1:Y:S03]  /*0390*/  LDC.64 R4, c[0x0][0x218] ;  /* 0x00008600ff047b82 */ /* 0x002e660000000a00 */
[----:B----4-:R4:W-:Y:S01]  /*03a0*/  STS [R19+0x40], R8 ;  /* 0x0000400813007388 */ /* 0x0109e20000000800 */
[C---:B--2---:R-:W-:Y:S01]  /*03b0*/  IMAD.SHL.U32 R6, R17.reuse, 0x100, RZ ;  /* 0x0000010011067824 */ /* 0x044fe200078e00ff */
[----:B------:R-:W-:-:S02]  /*03c0*/  LOP3.LUT R17, R17, 0xffffffc0, RZ, 0xc0, !PT ;  /* 0xffffffc011117812 */ /* 0x000fc400078ec0ff */
[----:B------:R-:W-:Y:S02]  /*03d0*/  STS [R18+0xc0], R9 ;  /* 0x0000c00912007388 */ /* 0x000fe40000000800 */
[----:B---3--:R-:W-:Y:S02]  /*03e0*/  LOP3.LUT R7, R6, 0xffffc000, RZ, 0xc0, !PT ;  /* 0xffffc00006077812 */ /* 0x008fe400078ec0ff */
[----:B------:R-:W-:Y:S01]  /*03f0*/  STS [R21+0x140], R10 ;  /* 0x0001400a15007388 */ /* 0x000fe20000000800 */
[----:B------:R-:W-:Y:S02]  /*0400*/  LOP3.LUT R6, R3, R0, RZ, 0xfc, !PT ;  /* 0x0000000003067212 */ /* 0x000fe400078efcff */
[----:B------:R-:W-:Y:S01]  /*0410*/  LOP3.LUT R0, R3, 0x10, R0, 0xfe, !PT ;  /* 0x0000001003007812 */ /* 0x000fe200078efe00 */
[----:B------:R-:W-:Y:S01]  /*0420*/  STS [R20+0x1c0], R11 ;  /* 0x0001c00b14007388 */ /* 0x000fe20000000800 */
[----:B----4-:R-:W-:Y:S02]  /*0430*/  LOP3.LUT R8, R2, 0x200, RZ, 0xfc, !PT ;  /* 0x0000020002087812 */ /* 0x010fe400078efcff */
[----:B------:R-:W-:Y:S01]  /*0440*/  IADD3 R17, R7, R16, -R17 ;  /* 0x0000001007117210 */ /* 0x000fe20007ffe811 */
[----:B------:R-:W-:Y:S01]  /*0450*/  BAR.SYNC.DEFER_BLOCKING 0x0 ;  /* 0x0000000000007b1d */ /* 0x000fe20000010000 */
[----:B------:R-:W-:-:S02]  /*0460*/  ISETP.LT.AND P1, PT, R6, 0x100, !P0 ;  /* 0x000001000600780c */ /* 0x000fc40004721270 */
[----:B------:R-:W-:Y:S01]  /*0470*/  ISETP.LT.AND P0, PT, R0, 0x100, !P0 ;  /* 0x000001000000780c */ /* 0x000fe20004701270 */
[----:B------:R-:W-:Y:S01]  /*0480*/  IMAD R7, R6, 0x40, R17 ;  /* 0x0000004006077824 */ /* 0x000fe200078e0211 */
[----:B------:R-:W-:-:S03]  /*0490*/  SHF.R.U32.HI R8, RZ, 0x1, R8 ;  /* 0x00000001ff087819 */ /* 0x000fc60000011608 */
[----:B-1----:R-:W-:Y:S01]  /*04a0*/  IMAD.WIDE R6, R7, 0x4, R4 ;  /* 0x0000000407067825 */ /* 0x002fe200078e0204 */
[----:B------:R-:W-:-:S05]  /*04b0*/  LOP3.LUT R8, R8, 0x1f0, RZ, 0xc0, !PT ;  /* 0x000001f008087812 */ /* 0x000fca00078ec0ff */
[----:B------:R-:W-:-:S04]  /*04c0*/  VIADD R3, R8, UR4 ;  /* 0x0000000408037c36 */ /* 0x000fc80008000000 */
[----:B------:R-:W-:Y:S01]  /*04d0*/  IMAD R3, R2, 0x4, R3 ;  /* 0x0000000402037824 */ /* 0x000fe200078e0203 */
[----:B------:R-:W1:Y:S04]  /*04e0*/  LDS.128 R12, [R13] ;  /* 0x000000000d0c7984 */ /* 0x000e680000000c00 */
[----:B-1----:R1:W-:Y:S01]  /*04f0*/  @P1 STG.E.128 desc[UR6][R6.64], R12 ;  /* 0x0000000c06001986 */ /* 0x0023e2000c101d06 */
[----:B------:R-:W-:Y:S05]  /*0500*/  @!P0 EXIT ;  /* 0x000000000000894d */ /* 0x000fea0003800000 */
[----:B------:R-:W0:Y:S01]  /*0510*/  LDS.128 R8, [R3+0x800] ;  /* 0x0008000003087984 */ /* 0x000e220000000c00 */
[----:B------:R-:W-:-:S04]  /*0520*/  IMAD R17, R0, 0x40, R17 ;  /* 0x0000004000117824 */ /* 0x000fc800078e0211 */
[----:B------:R-:W-:-:S05]  /*0530*/  IMAD.WIDE R4, R17, 0x4, R4 ;  /* 0x0000000411047825 */ /* 0x000fca00078e0204 */
[----:B0-----:R-:W-:Y:S01]  /*0540*/  STG.E.128 desc[UR6][R4.64], R8 ;  /* 0x0000000804007986 */ /* 0x001fe2000c101d06 */
[----:B------:R-:W-:Y:S05]  /*0550*/  EXIT ;  /* 0x000000000000794d */ /* 0x000fea0003800000 */
.L_x_0:
[----:B------:R-:W-:-:S00]  /*0560*/  BRA `(.L_x_0) ;  /* 0xfffffffc00fc7947 */ /* 0x000fc0000383ffff */
[----:B------:R-:W-:-:S00]  /*0570*/  NOP ;  /* 0x0000000000007918 */ /* 0x000fc00000000000 */
        /* <DEDUP_REMOVED lines=8> */
.L_x_1:


//--------------------- .nv.shared.triton_poi_fused_clone_view_25 --------------------------
	.section	.nv.shared.triton_poi_fused_clone_view_25,"aw",@nobits
	.sectionflags	@""
	.align	16
	.zero		1024


//--------------------- .nv.constant0.triton_poi_fused_clone_view_25 --------------------------
	.section	.nv.constant0.triton_poi_fused_clone_view_25,"a",@progbits
	.sectionflags	@""
	.align	4
.nv.constant0.triton_poi_fused_clone_view_25:
	.zero		552
